	.headerflags	@"EF_CUDA_TEXMODE_UNIFIED EF_CUDA_64BIT_ADDRESS EF_CUDA_ACCELERATORS EF_CUDA_SM90 EF_CUDA_VIRTUAL_SM(EF_CUDA_SM90)"
	.elftype	@"ET_EXEC"


//--------------------- .nv.info                  --------------------------
	.section	.nv.info,"",@"SHT_CUDA_INFO"
	.align	4


	//----- nvinfo : EIATTR_REGCOUNT
	.align		4
        /*0000*/ 	.byte	0x04, 0x2f
        /*0002*/ 	.short	(.L_3 - .L_2)
	.align		4
.L_2:
        /*0004*/ 	.word	index@(triton_poi_fused__native_batch_norm_legit_no_training__unsafe_index_add_mul_relu_sub_22)
        /*0008*/ 	.word	0x0000001e


	//----- nvinfo : EIATTR_MIN_STACK_SIZE
	.align		4
.L_3:
        /*000c*/ 	.byte	0x04, 0x12
        /*000e*/ 	.short	(.L_5 - .L_4)
	.align		4
.L_4:
        /*0010*/ 	.word	index@(triton_poi_fused__native_batch_norm_legit_no_training__unsafe_index_add_mul_relu_sub_22)
        /*0014*/ 	.word	0x00000000


	//----- nvinfo : EIATTR_FRAME_SIZE
	.align		4
.L_5:
        /*0018*/ 	.byte	0x04, 0x11
        /*001a*/ 	.short	(.L_7 - .L_6)
	.align		4
.L_6:
        /*001c*/ 	.word	index@(triton_poi_fused__native_batch_norm_legit_no_training__unsafe_index_add_mul_relu_sub_22)
        /*0020*/ 	.word	0x00000000


	//----- nvinfo : EIATTR_MIN_STACK_SIZE
	.align		4
.L_7:
        /*0024*/ 	.byte	0x04, 0x12
        /*0026*/ 	.short	(.L_9 - .L_8)
	.align		4
.L_8:
        /*0028*/ 	.word	index@(triton_poi_fused__native_batch_norm_legit_no_training__unsafe_index_add_mul_relu_sub_22)
        /*002c*/ 	.word	0x00000000
.L_9:


//--------------------- .nv.info.triton_poi_fused__native_batch_norm_legit_no_training__unsafe_index_add_mul_relu_sub_22 --------------------------
	.section	.nv.info.triton_poi_fused__native_batch_norm_legit_no_training__unsafe_index_add_mul_relu_sub_22,"",@"SHT_CUDA_INFO"
	.sectionflags	@""
	.align	4


	//----- nvinfo : EIATTR_CUDA_API_VERSION
	.align		4
        /*0000*/ 	.byte	0x04, 0x37
        /*0002*/ 	.short	(.L_11 - .L_10)
.L_10:
        /*0004*/ 	.word	0x0000007c


	//----- nvinfo : EIATTR_KPARAM_INFO
	.align		4
.L_11:
        /*0008*/ 	.byte	0x04, 0x17
        /*000a*/ 	.short	(.L_13 - .L_12)
.L_12:
        /*000c*/ 	.word	0x00000000
        /*0010*/ 	.short	0x000e
        /*0012*/ 	.short	0x0070
        /*0014*/ 	.byte	0x00, 0xf0, 0x11, 0x00


	//----- nvinfo : EIATTR_KPARAM_INFO
	.align		4
.L_13:
        /*0018*/ 	.byte	0x04, 0x17
        /*001a*/ 	.short	(.L_15 - .L_14)
.L_14:
        /*001c*/ 	.word	0x00000000
        /*0020*/ 	.short	0x000d
        /*0022*/ 	.short	0x0068
        /*0024*/ 	.byte	0x00, 0xf4, 0x21, 0x00


	//----- nvinfo : EIATTR_KPARAM_INFO
	.align		4
.L_15:
        /*0028*/ 	.byte	0x04, 0x17
        /*002a*/ 	.short	(.L_17 - .L_16)
.L_16:
        /*002c*/ 	.word	0x00000000
        /*0030*/ 	.short	0x000c
        /*0032*/ 	.short	0x0060
        /*0034*/ 	.byte	0x00, 0xf4, 0x21, 0x00


	//----- nvinfo : EIATTR_KPARAM_INFO
	.align		4
.L_17:
        /*0038*/ 	.byte	0x04, 0x17
        /*003a*/ 	.short	(.L_19 - .L_18)
.L_18:
        /*003c*/ 	.word	0x00000000
        /*0040*/ 	.short	0x000b
        /*0042*/ 	.short	0x0058
        /*0044*/ 	.byte	0x00, 0xf4, 0x21, 0x00


	//----- nvinfo : EIATTR_KPARAM_INFO
	.align		4
.L_19:
        /*0048*/ 	.byte	0x04, 0x17
        /*004a*/ 	.short	(.L_21 - .L_20)
.L_20:
        /*004c*/ 	.word	0x00000000
        /*0050*/ 	.short	0x000a
        /*0052*/ 	.short	0x0050
        /*0054*/ 	.byte	0x00, 0xf4, 0x21, 0x00


	//----- nvinfo : EIATTR_KPARAM_INFO
	.align		4
.L_21:
        /*0058*/ 	.byte	0x04, 0x17
        /*005a*/ 	.short	(.L_23 - .L_22)
.L_22:
        /*005c*/ 	.word	0x00000000
        /*0060*/ 	.short	0x0009
        /*0062*/ 	.short	0x0048
        /*0064*/ 	.byte	0x00, 0xf4, 0x21, 0x00


	//----- nvinfo : EIATTR_KPARAM_INFO
	.align		4
.L_23:
        /*0068*/ 	.byte	0x04, 0x17
        /*006a*/ 	.short	(.L_25 - .L_24)
.L_24:
        /*006c*/ 	.word	0x00000000
        /*0070*/ 	.short	0x0008
        /*0072*/ 	.short	0x0040
        /*0074*/ 	.byte	0x00, 0xf4, 0x21, 0x00


	//----- nvinfo : EIATTR_KPARAM_INFO
	.align		4
.L_25:
        /*0078*/ 	.byte	0x04, 0x17
        /*007a*/ 	.short	(.L_27 - .L_26)
.L_26:
        /*007c*/ 	.word	0x00000000
        /*0080*/ 	.short	0x0007
        /*0082*/ 	.short	0x0038
        /*0084*/ 	.byte	0x00, 0xf4, 0x21, 0x00


	//----- nvinfo : EIATTR_KPARAM_INFO
	.align		4
.L_27:
        /*0088*/ 	.byte	0x04, 0x17
        /*008a*/ 	.short	(.L_29 - .L_28)
.L_28:
        /*008c*/ 	.word	0x00000000
        /*0090*/ 	.short	0x0006
        /*0092*/ 	.short	0x0030
        /*0094*/ 	.byte	0x00, 0xf4, 0x21, 0x00


	//----- nvinfo : EIATTR_KPARAM_INFO
	.align		4
.L_29:
        /*0098*/ 	.byte	0x04, 0x17
        /*009a*/ 	.short	(.L_31 - .L_30)
.L_30:
        /*009c*/ 	.word	0x00000000
        /*00a0*/ 	.short	0x0005
        /*00a2*/ 	.short	0x0028
        /*00a4*/ 	.byte	0x00, 0xf4, 0x21, 0x00


	//----- nvinfo : EIATTR_KPARAM_INFO
	.align		4
.L_31:
        /*00a8*/ 	.byte	0x04, 0x17
        /*00aa*/ 	.short	(.L_33 - .L_32)
.L_32:
        /*00ac*/ 	.word	0x00000000
        /*00b0*/ 	.short	0x0004
        /*00b2*/ 	.short	0x0020
        /*00b4*/ 	.byte	0x00, 0xf4, 0x21, 0x00


	//----- nvinfo : EIATTR_KPARAM_INFO
	.align		4
.L_33:
        /*00b8*/ 	.byte	0x04, 0x17
        /*00ba*/ 	.short	(.L_35 - .L_34)
.L_34:
        /*00bc*/ 	.word	0x00000000
        /*00c0*/ 	.short	0x0003
        /*00c2*/ 	.short	0x0018
        /*00c4*/ 	.byte	0x00, 0xf4, 0x21, 0x00


	//----- nvinfo : EIATTR_KPARAM_INFO
	.align		4
.L_35:
        /*00c8*/ 	.byte	0x04, 0x17
        /*00ca*/ 	.short	(.L_37 - .L_36)
.L_36:
        /*00cc*/ 	.word	0x00000000
        /*00d0*/ 	.short	0x0002
        /*00d2*/ 	.short	0x0010
        /*00d4*/ 	.byte	0x00, 0xf4, 0x21, 0x00


	//----- nvinfo : EIATTR_KPARAM_INFO
	.align		4
.L_37:
        /*00d8*/ 	.byte	0x04, 0x17
        /*00da*/ 	.short	(.L_39 - .L_38)
.L_38:
        /*00dc*/ 	.word	0x00000000
        /*00e0*/ 	.short	0x0001
        /*00e2*/ 	.short	0x0008
        /*00e4*/ 	.byte	0x00, 0xf4, 0x21, 0x00


	//----- nvinfo : EIATTR_KPARAM_INFO
	.align		4
.L_39:
        /*00e8*/ 	.byte	0x04, 0x17
        /*00ea*/ 	.short	(.L_41 - .L_40)
.L_40:
        /*00ec*/ 	.word	0x00000000
        /*00f0*/ 	.short	0x0000
        /*00f2*/ 	.short	0x0000
        /*00f4*/ 	.byte	0x00, 0xf4, 0x21, 0x00


	//----- nvinfo : EIATTR_SPARSE_MMA_MASK
	.align		4
.L_41:
        /*00f8*/ 	.byte	0x03, 0x50
        /*00fa*/ 	.short	0x0000


	//----- nvinfo : EIATTR_MAXREG_COUNT
	.align		4
        /*00fc*/ 	.byte	0x03, 0x1b
        /*00fe*/ 	.short	0x00ff


	//----- nvinfo : EIATTR_EXIT_INSTR_OFFSETS
	.align		4
        /*0100*/ 	.byte	0x04, 0x1c
        /*0102*/ 	.short	(.L_43 - .L_42)


	//   ....[0]....
.L_42:
        /*0104*/ 	.word	0x00000690


	//----- nvinfo : EIATTR_REQNTID
	.align		4
.L_43:
        /*0108*/ 	.byte	0x04, 0x10
        /*010a*/ 	.short	(.L_45 - .L_44)
.L_44:
        /*010c*/ 	.word	0x00000080
        /*0110*/ 	.word	0x00000001
        /*0114*/ 	.word	0x00000001


	//----- nvinfo : EIATTR_CBANK_PARAM_SIZE
	.align		4
.L_45:
        /*0118*/ 	.byte	0x03, 0x19
        /*011a*/ 	.short	0x0074


	//----- nvinfo : EIATTR_PARAM_CBANK
	.align		4
        /*011c*/ 	.byte	0x04, 0x0a
        /*011e*/ 	.short	(.L_47 - .L_46)
	.align		4
.L_46:
        /*0120*/ 	.word	index@(.nv.constant0.triton_poi_fused__native_batch_norm_legit_no_training__unsafe_index_add_mul_relu_sub_22)
        /*0124*/ 	.short	0x0210
        /*0126*/ 	.short	0x0074


	//----- nvinfo : EIATTR_SW_WAR
	.align		4
.L_47:
        /*0128*/ 	.byte	0x04, 0x36
        /*012a*/ 	.short	(.L_49 - .L_48)
.L_48:
        /*012c*/ 	.word	0x00000008
.L_49:


//--------------------- .nv.callgraph             --------------------------
	.section	.nv.callgraph,"",@"SHT_CUDA_CALLGRAPH"
	.align	4
	.sectionentsize	8
	.align		4
        /*0000*/ 	.word	0x00000000
	.align		4
        /*0004*/ 	.word	0xffffffff
	.align		4
        /*0008*/ 	.word	0x00000000
	.align		4
        /*000c*/ 	.word	0xfffffffe
	.align		4
        /*0010*/ 	.word	0x00000000
	.align		4
        /*0014*/ 	.word	0xfffffffd
	.align		4
        /*0018*/ 	.word	0x00000000
	.align		4
        /*001c*/ 	.word	0xfffffffc


//--------------------- .nv.constant4             --------------------------
	.section	.nv.constant4,"a",@progbits
	.align	8
	.align		8
.nv.constant4:
        /*0000*/ 	.dword	_$_str
	.align		8
        /*0008*/ 	.dword	_$_str_$_2


//--------------------- .text.triton_poi_fused__native_batch_norm_legit_no_training__unsafe_index_add_mul_relu_sub_22 --------------------------
	.section	.text.triton_poi_fused__native_batch_norm_legit_no_training__unsafe_index_add_mul_relu_sub_22,"ax",@progbits
	.align	128
        .global         triton_poi_fused__native_batch_norm_legit_no_training__unsafe_index_add_mul_relu_sub_22
        .type           triton_poi_fused__native_batch_norm_legit_no_training__unsafe_index_add_mul_relu_sub_22,@function
        .size           triton_poi_fused__native_batch_norm_legit_no_training__unsafe_index_add_mul_relu_sub_22,(.L_x_1 - triton_poi_fused__native_batch_norm_legit_no_training__unsafe_index_add_mul_relu_sub_22)
        .other          triton_poi_fused__native_batch_norm_legit_no_training__unsafe_index_add_mul_relu_sub_22,@"STO_CUDA_ENTRY STV_DEFAULT"
triton_poi_fused__native_batch_norm_legit_no_training__unsafe_index_add_mul_relu_sub_22:
.text.triton_poi_fused__native_batch_norm_legit_no_training__unsafe_index_add_mul_relu_sub_22:
[----:B------:R-:W-:Y:S01]  /*0000*/  LDC R1, c[0x0][0x28] ;  /* 0x00000a00ff017b82 */ /* 0x000fe20000000800 */
[----:B------:R-:W1:Y:S07]  /*0010*/  S2R R0, SR_TID.X ;  /* 0x0000000000007919 */ /* 0x000e6e0000002100 */
[----:B------:R-:W2:Y:S01]  /*0020*/  LDC.64 R16, c[0x0][0x258] ;  /* 0x00009600ff107b82 */ /* 0x000ea20000000a00 */
[----:B------:R-:W-:Y:S01]  /*0030*/  ULDC.64 UR4, c[0x0][0x208] ;  /* 0x0000820000047ab9 */ /* 0x000fe20000000a00 */
[----:B------:R-:W3:Y:S06]  /*0040*/  S2R R10, SR_CTAID.X ;  /* 0x00000000000a7919 */ /* 0x000eec0000002500 */
[----:B------:R-:W4:Y:S08]  /*0050*/  LDC.64 R24, c[0x0][0x228] ;  /* 0x00008a00ff187b82 */ /* 0x000f300000000a00 */
[----:B------:R-:W5:Y:S08]  /*0060*/  LDC.64 R4, c[0x0][0x238] ;  /* 0x00008e00ff047b82 */ /* 0x000f700000000a00 */
[----:B------:R-:W4:Y:S01]  /*0070*/  LDC.64 R18, c[0x0][0x278] ;  /* 0x00009e00ff127b82 */ /* 0x000f220000000a00 */
[----:B-1----:R-:W-:-:S07]  /*0080*/  SHF.L.U32 R0, R0, 0x2, RZ ;  /* 0x0000000200007819 */ /* 0x002fce00000006ff */
[----:B------:R-:W1:Y:S01]  /*0090*/  LDC.64 R22, c[0x0][0x250] ;  /* 0x00009400ff167b82 */ /* 0x000e620000000a00 */
[----:B------:R-:W-:-:S04]  /*00a0*/  LOP3.LUT R3, R0, 0x1fc, RZ, 0xc0, !PT ;  /* 0x000001fc00037812 */ /* 0x000fc800078ec0ff */
[----:B---3--:R-:W-:-:S03]  /*00b0*/  LEA R0, R10, R3, 0x9 ;  /* 0x000000030a007211 */ /* 0x008fc600078e48ff */
[----:B------:R-:W3:Y:S01]  /*00c0*/  LDC.64 R8, c[0x0][0x248] ;  /* 0x00009200ff087b82 */ /* 0x000ee20000000a00 */
[----:B------:R-:W-:-:S04]  /*00d0*/  SHF.R.S32.HI R3, RZ, 0x1f, R0 ;  /* 0x0000001fff037819 */ /* 0x000fc80000011400 */
[----:B------:R-:W-:-:S03]  /*00e0*/  LEA.HI R20, R3, R0, RZ, 0xc ;  /* 0x0000000003147211 */ /* 0x000fc600078f60ff */
[----:B------:R-:W1:Y:S01]  /*00f0*/  LDC.64 R12, c[0x0][0x268] ;  /* 0x00009a00ff0c7b82 */ /* 0x000e620000000a00 */
[----:B------:R-:W-:-:S04]  /*0100*/  SHF.R.S32.HI R11, RZ, 0xc, R20 ;  /* 0x0000000cff0b7819 */ /* 0x000fc80000011414 */
[----:B------:R-:W-:-:S03]  /*0110*/  LEA.HI R2, R11, R11, RZ, 0x2 ;  /* 0x0000000b0b027211 */ /* 0x000fc600078f10ff */
[----:B------:R-:W3:Y:S01]  /*0120*/  LDC.64 R14, c[0x0][0x240] ;  /* 0x00009000ff0e7b82 */ /* 0x000ee20000000a00 */
[----:B------:R-:W-:-:S04]  /*0130*/  LOP3.LUT R2, R2, 0xfffffffc, RZ, 0xc0, !PT ;  /* 0xfffffffc02027812 */ /* 0x000fc800078ec0ff */
[----:B------:R-:W-:-:S05]  /*0140*/  IADD3 R21, R11, -R2, RZ ;  /* 0x800000020b157210 */ /* 0x000fca0007ffe0ff */
[----:B--2---:R-:W-:-:S06]  /*0150*/  IMAD.WIDE R16, R21, 0x4, R16 ;  /* 0x0000000415107825 */ /* 0x004fcc00078e0210 */
[----:B------:R-:W2:Y:S01]  /*0160*/  LDG.E.EL R16, desc[UR4][R16.64] ;  /* 0x0000000410107981 */ /* 0x000ea2000c2e1900 */
[----:B------:R-:W-:Y:S01]  /*0170*/  LEA.HI R3, R3, R0, RZ, 0x6 ;  /* 0x0000000003037211 */ /* 0x000fe200078f30ff */
[----:B----4-:R-:W-:-:S03]  /*0180*/  IMAD.WIDE R24, R11, 0x4, R24 ;  /* 0x000000040b187825 */ /* 0x010fc600078e0218 */
[----:B------:R-:W-:Y:S02]  /*0190*/  LOP3.LUT R7, R3, 0xffffffc0, RZ, 0xc0, !PT ;  /* 0xffffffc003077812 */ /* 0x000fe400078ec0ff */
[----:B------:R-:W-:Y:S02]  /*01a0*/  SHF.R.S32.HI R6, RZ, 0x6, R3 ;  /* 0x00000006ff067819 */ /* 0x000fe40000011403 */
[----:B------:R-:W-:Y:S01]  /*01b0*/  IADD3 R11, R0, -R7, RZ ;  /* 0x80000007000b7210 */ /* 0x000fe20007ffe0ff */
[----:B------:R-:W4:Y:S01]  /*01c0*/  LDC.64 R2, c[0x0][0x260] ;  /* 0x00009800ff027b82 */ /* 0x000f220000000a00 */
[----:B------:R-:W-:Y:S01]  /*01d0*/  LEA.HI R7, R6, R6, RZ, 0x6 ;  /* 0x0000000606077211 */ /* 0x000fe200078f30ff */
[----:B------:R1:W2:Y:S02]  /*01e0*/  LDG.E.EL R17, desc[UR4][R24.64] ;  /* 0x0000000418117981 */ /* 0x0002a4000c2e1900 */
[----:B-----5:R-:W-:Y:S01]  /*01f0*/  IMAD.WIDE R4, R11, 0x4, R4 ;  /* 0x000000040b047825 */ /* 0x020fe200078e0204 */
[----:B------:R-:W-:-:S04]  /*0200*/  LOP3.LUT R7, R7, 0xffffffc0, RZ, 0xc0, !PT ;  /* 0xffffffc007077812 */ /* 0x000fc800078ec0ff */
[----:B------:R-:W-:Y:S02]  /*0210*/  IADD3 R11, R6, -R7, RZ ;  /* 0x80000007060b7210 */ /* 0x000fe40007ffe0ff */
[----:B------:R-:W5:Y:S03]  /*0220*/  LDG.E.EL.128 R4, desc[UR4][R4.64] ;  /* 0x0000000404047981 */ /* 0x000f66000c2e1d00 */
[----:B0-----:R-:W-:Y:S01]  /*0230*/  IMAD.WIDE R18, R11, 0x4, R18 ;  /* 0x000000040b127825 */ /* 0x001fe200078e0212 */
[----:B------:R-:W-:-:S03]  /*0240*/  SHF.R.S32.HI R27, RZ, 0x16, R10 ;  /* 0x00000016ff1b7819 */ /* 0x000fc6000001140a */
[----:B-1----:R-:W-:Y:S02]  /*0250*/  IMAD.WIDE R22, R21, 0x4, R22 ;  /* 0x0000000415167825 */ /* 0x002fe400078e0216 */
[----:B------:R-:W5:Y:S02]  /*0260*/  LDG.E.EL R18, desc[UR4][R18.64] ;  /* 0x0000000412127981 */ /* 0x000f64000c2e1900 */
[----:B---3--:R-:W-:Y:S01]  /*0270*/  IMAD.WIDE R8, R0, 0x4, R8 ;  /* 0x0000000400087825 */ /* 0x008fe200078e0208 */
[----:B------:R-:W-:Y:S01]  /*0280*/  SGXT R27, R27, 0x1 ;  /* 0x000000011b1b781a */ /* 0x000fe20000000200 */
[----:B------:R-:W3:Y:S04]  /*0290*/  LDG.E.EL R22, desc[UR4][R22.64] ;  /* 0x0000000416167981 */ /* 0x000ee8000c2e1900 */
[----:B------:R-:W3:Y:S01]  /*02a0*/  LDG.E.128 R8, desc[UR4][R8.64] ;  /* 0x0000000408087981 */ /* 0x000ee2000c1e1d00 */
[----:B------:R-:W-:Y:S01]  /*02b0*/  IMAD.WIDE R24, R21, 0x4, R12 ;  /* 0x0000000415187825 */ /* 0x000fe200078e020c */
[----:B------:R-:W-:-:S02]  /*02c0*/  LEA.HI R27, R27, R0, RZ, 0xe ;  /* 0x000000001b1b7211 */ /* 0x000fc400078f70ff */
[----:B------:R-:W-:Y:S01]  /*02d0*/  LOP3.LUT R13, R20, 0xfffff000, RZ, 0xc0, !PT ;  /* 0xfffff000140d7812 */ /* 0x000fe200078ec0ff */
[----:B----4-:R-:W-:Y:S01]  /*02e0*/  IMAD.WIDE R2, R21, 0x4, R2 ;  /* 0x0000000415027825 */ /* 0x010fe200078e0202 */
[----:B------:R-:W-:Y:S01]  /*02f0*/  SHF.R.S32.HI R27, RZ, 0xe, R27 ;  /* 0x0000000eff1b7819 */ /* 0x000fe2000001141b */
[----:B------:R0:W4:Y:S01]  /*0300*/  LDG.E.EL R21, desc[UR4][R24.64] ;  /* 0x0000000418157981 */ /* 0x000122000c2e1900 */
[----:B------:R-:W-:-:S03]  /*0310*/  IADD3 R12, R0, -R13, RZ ;  /* 0x8000000d000c7210 */ /* 0x000fc60007ffe0ff */
[----:B------:R1:W4:Y:S01]  /*0320*/  LDG.E.EL R20, desc[UR4][R2.64] ;  /* 0x0000000402147981 */ /* 0x000322000c2e1900 */
[----:B------:R-:W-:-:S05]  /*0330*/  LEA R27, R27, R12, 0xc ;  /* 0x0000000c1b1b7211 */ /* 0x000fca00078e60ff */
[----:B------:R-:W-:-:S06]  /*0340*/  IMAD.WIDE R14, R27, 0x4, R14 ;  /* 0x000000041b0e7825 */ /* 0x000fcc00078e020e */
[----:B------:R-:W4:Y:S01]  /*0350*/  LDG.E.EL.128 R12, desc[UR4][R14.64] ;  /* 0x000000040e0c7981 */ /* 0x000f22000c2e1d00 */
[----:B0-----:R-:W-:Y:S01]  /*0360*/  HFMA2.MMA R25, -RZ, RZ, 1.625, 0 ;  /* 0x3e800000ff197435 */ /* 0x001fe200000001ff */
[----:B--2---:R-:W-:-:S04]  /*0370*/  FADD R16, R16, 9.9999997473787516356e-06 ;  /* 0x3727c5ac10107421 */ /* 0x004fc80000000000 */
[----:B------:R-:W0:Y:S02]  /*0380*/  MUFU.SQRT R19, R16 ;  /* 0x0000001000137308 */ /* 0x000e240000002000 */
[C---:B0-----:R-:W-:Y:S02]  /*0390*/  FSETP.GT.AND P0, PT, R19.reuse, 8.50705917302346158658e+37, PT ;  /* 0x7e8000001300780b */ /* 0x041fe40003f04000 */
[----:B------:R-:W-:Y:S01]  /*03a0*/  FSETP.GEU.AND P1, PT, R19, 1.175494350822287508e-38, PT ;  /* 0x008000001300780b */ /* 0x000fe20003f2e000 */
[----:B------:R-:W-:-:S10]  /*03b0*/  FADD R24, R17, -R17 ;  /* 0x8000001111187221 */ /* 0x000fd40000000000 */
[----:B------:R-:W-:-:S04]  /*03c0*/  @P0 FMUL R19, R19, 0.25 ;  /* 0x3e80000013130820 */ /* 0x000fc80000400000 */
[----:B------:R-:W-:-:S04]  /*03d0*/  @!P1 FMUL R19, R19, 16777216 ;  /* 0x4b80000013139820 */ /* 0x000fc80000400000 */
[----:B-1----:R-:W0:Y:S01]  /*03e0*/  MUFU.RCP R2, R19 ;  /* 0x0000001300027308 */ /* 0x002e220000001000 */
[-CC-:B-----5:R-:W-:Y:S01]  /*03f0*/  FFMA R5, R5, R24.reuse, R17.reuse ;  /* 0x0000001805057223 */ /* 0x1a0fe20000000011 */
[----:B------:R-:W-:Y:S01]  /*0400*/  FSEL R25, R25, 1, P0 ;  /* 0x3f80000019197808 */ /* 0x000fe20000000000 */
[-CC-:B------:R-:W-:Y:S01]  /*0410*/  FFMA R3, R6, R24.reuse, R17.reuse ;  /* 0x0000001806037223 */ /* 0x180fe20000000011 */
[----:B------:R-:W-:Y:S01]  /*0420*/  FFMA R23, R4, R24, R17 ;  /* 0x0000001804177223 */ /* 0x000fe20000000011 */
[----:B------:R-:W-:Y:S02]  /*0430*/  FADD R4, R5, -R5 ;  /* 0x8000000505047221 */ /* 0x000fe40000000000 */
[----:B------:R-:W-:Y:S01]  /*0440*/  FADD R6, R3, -R3 ;  /* 0x8000000303067221 */ /* 0x000fe20000000000 */
[----:B------:R-:W-:Y:S01]  /*0450*/  @!P1 FMUL R25, R25, 16777216 ;  /* 0x4b80000019199820 */ /* 0x000fe20000400000 */
[C---:B------:R-:W-:Y:S02]  /*0460*/  FFMA R4, R18.reuse, R4, R5 ;  /* 0x0000000412047223 */ /* 0x040fe40000000005 */
[----:B------:R-:W-:Y:S01]  /*0470*/  FFMA R5, R18, R6, R3 ;  /* 0x0000000612057223 */ /* 0x000fe20000000003 */
[--C-:B---3--:R-:W-:Y:S01]  /*0480*/  FADD R8, R8, -R22.reuse ;  /* 0x8000001608087221 */ /* 0x108fe20000000000 */
[--C-:B------:R-:W-:Y:S01]  /*0490*/  FADD R6, R9, -R22.reuse ;  /* 0x8000001609067221 */ /* 0x100fe20000000000 */
[----:B0-----:R-:W-:Y:S01]  /*04a0*/  FMUL R25, R2, R25 ;  /* 0x0000001902197220 */ /* 0x001fe20000400000 */
[--C-:B------:R-:W-:Y:S01]  /*04b0*/  FADD R10, R10, -R22.reuse ;  /* 0x800000160a0a7221 */ /* 0x100fe20000000000 */
[----:B------:R-:W0:Y:S01]  /*04c0*/  LDC.64 R2, c[0x0][0x210] ;  /* 0x00008400ff027b82 */ /* 0x000e220000000a00 */
[----:B------:R-:W-:Y:S01]  /*04d0*/  FADD R22, R11, -R22 ;  /* 0x800000160b167221 */ /* 0x000fe20000000000 */
[C---:B------:R-:W-:Y:S01]  /*04e0*/  FMUL R8, R25.reuse, R8 ;  /* 0x0000000819087220 */ /* 0x040fe20000400000 */
[C---:B------:R-:W-:Y:S01]  /*04f0*/  FMUL R6, R25.reuse, R6 ;  /* 0x0000000619067220 */ /* 0x040fe20000400000 */
[C---:B------:R-:W-:Y:S01]  /*0500*/  FMUL R10, R25.reuse, R10 ;  /* 0x0000000a190a7220 */ /* 0x040fe20000400000 */
[----:B------:R-:W-:Y:S01]  /*0510*/  FMUL R22, R25, R22 ;  /* 0x0000001619167220 */ /* 0x000fe20000400000 */
[C-C-:B----4-:R-:W-:Y:S01]  /*0520*/  FFMA R8, R20.reuse, R8, R21.reuse ;  /* 0x0000000814087223 */ /* 0x150fe20000000015 */
[C-C-:B------:R-:W-:Y:S01]  /*0530*/  FFMA R6, R20.reuse, R6, R21.reuse ;  /* 0x0000000614067223 */ /* 0x140fe20000000015 */
[C-C-:B------:R-:W-:Y:S01]  /*0540*/  FFMA R10, R20.reuse, R10, R21.reuse ;  /* 0x0000000a140a7223 */ /* 0x140fe20000000015 */
[----:B------:R-:W-:Y:S01]  /*0550*/  FFMA R22, R20, R22, R21 ;  /* 0x0000001614167223 */ /* 0x000fe20000000015 */
[----:B------:R-:W-:Y:S01]  /*0560*/  FFMA R7, R7, R24, R17 ;  /* 0x0000001807077223 */ /* 0x000fe20000000011 */
[----:B------:R-:W-:Y:S01]  /*0570*/  FADD R17, R23, -R23 ;  /* 0x8000001717117221 */ /* 0x000fe20000000000 */
[----:B------:R-:W-:-:S02]  /*0580*/  FSETP.GEU.AND P3, PT, R8, RZ, PT ;  /* 0x000000ff0800720b */ /* 0x000fc40003f6e000 */
[----:B------:R-:W-:Y:S01]  /*0590*/  FSETP.GEU.AND P2, PT, R6, RZ, PT ;  /* 0x000000ff0600720b */ /* 0x000fe20003f4e000 */
[----:B------:R-:W-:Y:S01]  /*05a0*/  FADD R9, R7, -R7 ;  /* 0x8000000707097221 */ /* 0x000fe20000000000 */
[----:B------:R-:W-:Y:S02]  /*05b0*/  FSETP.GEU.AND P1, PT, R10, RZ, PT ;  /* 0x000000ff0a00720b */ /* 0x000fe40003f2e000 */
[----:B------:R-:W-:Y:S01]  /*05c0*/  FSETP.GEU.AND P0, PT, R22, RZ, PT ;  /* 0x000000ff1600720b */ /* 0x000fe20003f0e000 */
[----:B------:R-:W-:Y:S01]  /*05d0*/  FFMA R17, R18, R17, R23 ;  /* 0x0000001112117223 */ /* 0x000fe20000000017 */
[----:B------:R-:W-:Y:S01]  /*05e0*/  FSEL R8, R8, RZ, P3 ;  /* 0x000000ff08087208 */ /* 0x000fe20001800000 */
[----:B------:R-:W-:Y:S01]  /*05f0*/  FFMA R18, R18, R9, R7 ;  /* 0x0000000912127223 */ /* 0x000fe20000000007 */
[----:B------:R-:W-:Y:S02]  /*0600*/  FSEL R6, R6, RZ, P2 ;  /* 0x000000ff06067208 */ /* 0x000fe40001000000 */
[----:B------:R-:W-:-:S02]  /*0610*/  FSEL R10, R10, RZ, P1 ;  /* 0x000000ff0a0a7208 */ /* 0x000fc40000800000 */
[----:B------:R-:W-:Y:S01]  /*0620*/  FSEL R22, R22, RZ, P0 ;  /* 0x000000ff16167208 */ /* 0x000fe20000000000 */
[----:B------:R-:W-:Y:S01]  /*0630*/  FFMA R12, R12, R8, R17 ;  /* 0x000000080c0c7223 */ /* 0x000fe20000000011 */
[----:B------:R-:W-:Y:S01]  /*0640*/  FFMA R13, R13, R6, R4 ;  /* 0x000000060d0d7223 */ /* 0x000fe20000000004 */
[----:B------:R-:W-:Y:S01]  /*0650*/  FFMA R14, R14, R10, R5 ;  /* 0x0000000a0e0e7223 */ /* 0x000fe20000000005 */
[----:B0-----:R-:W-:-:S04]  /*0660*/  IMAD.WIDE R2, R0, 0x4, R2 ;  /* 0x0000000400027825 */ /* 0x001fc800078e0202 */
[----:B------:R-:W-:-:S05]  /*0670*/  FFMA R15, R15, R22, R18 ;  /* 0x000000160f0f7223 */ /* 0x000fca0000000012 */
[----:B------:R-:W-:Y:S01]  /*0680*/  STG.E.128 desc[UR4][R2.64], R12 ;  /* 0x0000000c02007986 */ /* 0x000fe2000c101d04 */
[----:B------:R-:W-:Y:S05]  /*0690*/  EXIT ;  /* 0x000000000000794d */ /* 0x000fea0003800000 */
.L_x_0:
[----:B------:R-:W-:-:S00]  /*06a0*/  BRA `(.L_x_0) ;  /* 0xfffffffc00fc7947 */ /* 0x000fc0000383ffff */
[----:B------:R-:W-:-:S00]  /*06b0*/  NOP ;  /* 0x0000000000007918 */ /* 0x000fc00000000000 */
        /* <DEDUP_REMOVED lines=12> */
.L_x_1:


//--------------------- .nv.global.init           --------------------------
	.section	.nv.global.init,"aw",@progbits
.nv.global.init:
	.type		_$_str,@object
	.size		_$_str,(_$_str_$_2 - _$_str)
_$_str:
        /*0000*/ 	.byte	0x5f, 0x5f, 0x43, 0x55, 0x44, 0x41, 0x5f, 0x46, 0x54, 0x5a, 0x00
	.type		_$_str_$_2,@object
	.size		_$_str_$_2,(.L_1 - _$_str_$_2)
_$_str_$_2:
        /*000b*/ 	.byte	0x5f, 0x5f, 0x43, 0x55, 0x44, 0x41, 0x5f, 0x50, 0x52, 0x45, 0x43, 0x5f, 0x53, 0x51, 0x52, 0x54
        /*001b*/ 	.byte	0x00
.L_1:


//--------------------- .nv.constant0.triton_poi_fused__native_batch_norm_legit_no_training__unsafe_index_add_mul_relu_sub_22 --------------------------
	.section	.nv.constant0.triton_poi_fused__native_batch_norm_legit_no_training__unsafe_index_add_mul_relu_sub_22,"a",@progbits
	.sectionflags	@""
	.align	4
.nv.constant0.triton_poi_fused__native_batch_norm_legit_no_training__unsafe_index_add_mul_relu_sub_22:
	.zero		644
